//
// Generated by NVIDIA NVVM Compiler
//
// Compiler Build ID: CL-36424714
// Cuda compilation tools, release 13.0, V13.0.88
// Based on NVVM 20.0.0
//

.version 9.0
.target sm_100
.address_size 64

	// .globl	_Z12replace_rowsPfii

.visible .entry _Z12replace_rowsPfii(
	.param .u64 .ptr .align 1 _Z12replace_rowsPfii_param_0,
	.param .u32 _Z12replace_rowsPfii_param_1,
	.param .u32 _Z12replace_rowsPfii_param_2
)
{
	.reg .pred 	%p<25>;
	.reg .b32 	%r<30>;
	.reg .b32 	%f<73>;
	.reg .b64 	%rd<5>;

	ld.param.u64 	%rd3, [_Z12replace_rowsPfii_param_0];
	ld.param.u32 	%r10, [_Z12replace_rowsPfii_param_1];
	ld.param.u32 	%r9, [_Z12replace_rowsPfii_param_2];
	mov.u32 	%r11, %ctaid.x;
	mov.u32 	%r12, %ntid.x;
	mov.u32 	%r13, %tid.x;
	mad.lo.s32 	%r1, %r11, %r12, %r13;
	setp.ge.s32 	%p1, %r1, %r10;
	setp.lt.s32 	%p2, %r9, 1;
	or.pred  	%p3, %p1, %p2;
	@%p3 bra 	$L__BB0_11;
	mul.lo.s32 	%r28, %r9, %r1;
	add.s32 	%r3, %r1, 1;
	cvt.rn.f32.s32 	%f1, %r3;
	mul.f32 	%f11, %f1, 0f3F000000;
	cvt.rzi.f32.f32 	%f12, %f11;
	add.f32 	%f13, %f12, %f12;
	sub.f32 	%f14, %f1, %f13;
	abs.f32 	%f2, %f14;
	abs.f32 	%f3, %f1;
	neg.s32 	%r29, %r9;
	cvta.to.global.u64 	%rd1, %rd3;
$L__BB0_2:
	setp.eq.s32 	%p4, %r3, 0;
	mul.wide.s32 	%rd4, %r28, 4;
	add.s64 	%rd2, %rd1, %rd4;
	ld.global.f32 	%f4, [%rd2];
	abs.f32 	%f5, %f4;
	setp.lt.f32 	%p5, %f5, 0f00800000;
	mul.f32 	%f16, %f5, 0f4B800000;
	selp.f32 	%f17, %f16, %f5, %p5;
	selp.f32 	%f18, 0fC1C00000, 0f00000000, %p5;
	mov.b32 	%r14, %f17;
	add.s32 	%r15, %r14, -1060439283;
	and.b32  	%r16, %r15, -8388608;
	sub.s32 	%r17, %r14, %r16;
	mov.b32 	%f19, %r17;
	cvt.rn.f32.s32 	%f20, %r16;
	fma.rn.f32 	%f21, %f20, 0f34000000, %f18;
	add.f32 	%f22, %f19, 0fBF800000;
	add.f32 	%f23, %f19, 0f3F800000;
	rcp.approx.ftz.f32 	%f24, %f23;
	add.f32 	%f25, %f22, %f22;
	mul.f32 	%f26, %f25, %f24;
	mul.f32 	%f27, %f26, %f26;
	sub.f32 	%f28, %f22, %f26;
	add.f32 	%f29, %f28, %f28;
	neg.f32 	%f30, %f26;
	fma.rn.f32 	%f31, %f30, %f22, %f29;
	mul.rn.f32 	%f32, %f24, %f31;
	fma.rn.f32 	%f33, %f27, 0f3A2C32E4, 0f3B52E7DB;
	fma.rn.f32 	%f34, %f33, %f27, 0f3C93BB73;
	fma.rn.f32 	%f35, %f34, %f27, 0f3DF6384F;
	mul.rn.f32 	%f36, %f35, %f27;
	fma.rn.f32 	%f37, %f26, 0f3FB8AA3B, %f21;
	sub.f32 	%f38, %f21, %f37;
	fma.rn.f32 	%f39, %f26, 0f3FB8AA3B, %f38;
	fma.rn.f32 	%f40, %f32, 0f3FB8AA3B, %f39;
	fma.rn.f32 	%f41, %f26, 0f32A55E34, %f40;
	mul.f32 	%f42, %f36, 0f40400000;
	fma.rn.f32 	%f43, %f42, %f32, %f41;
	fma.rn.f32 	%f44, %f36, %f26, %f43;
	add.rn.f32 	%f45, %f37, %f44;
	neg.f32 	%f46, %f37;
	add.rn.f32 	%f47, %f45, %f46;
	neg.f32 	%f48, %f47;
	add.rn.f32 	%f49, %f44, %f48;
	mul.rn.f32 	%f50, %f45, %f1;
	neg.f32 	%f51, %f50;
	fma.rn.f32 	%f52, %f45, %f1, %f51;
	fma.rn.f32 	%f53, %f49, %f1, %f52;
	cvt.rni.f32.f32 	%f54, %f50;
	sub.f32 	%f55, %f50, %f54;
	add.f32 	%f56, %f55, %f53;
	fma.rn.f32 	%f57, %f56, 0f391FCB8E, 0f3AAF85ED;
	fma.rn.f32 	%f58, %f57, %f56, 0f3C1D9856;
	fma.rn.f32 	%f59, %f58, %f56, 0f3D6357BB;
	fma.rn.f32 	%f60, %f59, %f56, 0f3E75FDEC;
	fma.rn.f32 	%f61, %f60, %f56, 0f3F317218;
	fma.rn.f32 	%f62, %f61, %f56, 0f3F800000;
	cvt.rzi.s32.f32 	%r18, %f54;
	setp.gt.f32 	%p6, %f54, 0f00000000;
	selp.b32 	%r19, 0, -2097152000, %p6;
	add.s32 	%r20, %r19, 2130706432;
	mov.b32 	%f63, %r20;
	mul.f32 	%f64, %f62, %f63;
	shl.b32 	%r21, %r18, 23;
	sub.s32 	%r22, %r21, %r19;
	mov.b32 	%f65, %r22;
	mul.f32 	%f66, %f64, %f65;
	abs.f32 	%f67, %f50;
	setp.gt.f32 	%p7, %f67, 0f43180000;
	setp.lt.f32 	%p8, %f50, 0f00000000;
	selp.f32 	%f68, 0f00000000, 0f7F800000, %p8;
	selp.f32 	%f6, %f68, %f66, %p7;
	setp.eq.f32 	%p9, %f4, 0f3F800000;
	or.pred  	%p10, %p9, %p4;
	mov.f32 	%f72, 0f3F800000;
	@%p10 bra 	$L__BB0_10;
	setp.num.f32 	%p11, %f3, %f3;
	setp.num.f32 	%p12, %f5, %f5;
	and.pred  	%p13, %p12, %p11;
	@%p13 bra 	$L__BB0_5;
	add.rn.f32 	%f72, %f4, %f1;
	bra.uni 	$L__BB0_10;
$L__BB0_5:
	setp.neu.f32 	%p14, %f4, 0f00000000;
	setp.neu.f32 	%p15, %f5, 0f7F800000;
	and.pred  	%p16, %p14, %p15;
	@%p16 bra 	$L__BB0_7;
	setp.lt.s32 	%p22, %r1, -1;
	setp.neu.f32 	%p23, %f2, 0f3F800000;
	add.f32 	%f71, %f4, %f4;
	mov.b32 	%r23, %f71;
	xor.b32  	%r24, %r23, 2139095040;
	selp.b32 	%r25, %r24, %r23, %p22;
	and.b32  	%r26, %r25, 2147483647;
	selp.b32 	%r27, %r26, %r25, %p23;
	mov.b32 	%f72, %r27;
	bra.uni 	$L__BB0_10;
$L__BB0_7:
	setp.eq.f32 	%p17, %f3, 0f7F800000;
	setp.eq.f32 	%p18, %f4, 0fBF800000;
	and.pred  	%p19, %p18, %p17;
	@%p19 bra 	$L__BB0_10;
	setp.geu.f32 	%p20, %f4, 0f00000000;
	mov.f32 	%f72, %f6;
	@%p20 bra 	$L__BB0_10;
	setp.neu.f32 	%p21, %f2, 0f3F800000;
	neg.f32 	%f70, %f6;
	selp.f32 	%f72, %f6, %f70, %p21;
$L__BB0_10:
	st.global.f32 	[%rd2], %f72;
	add.s32 	%r29, %r29, 1;
	setp.ne.s32 	%p24, %r29, 0;
	add.s32 	%r28, %r28, 1;
	@%p24 bra 	$L__BB0_2;
$L__BB0_11:
	ret;

}


// ===== COMPILED SASS (sm_100) =====

	.target	sm_100

	.elftype	@"ET_EXEC"


//--------------------- .note.nv.tkinfo           --------------------------
	.section	.note.nv.tkinfo,"",@"SHT_NOTE"
	.sectionflags	@"SHF_NOTE_NV_TKINFO"
	.tkinfo
        /*0018*/ 	.word	0x00000002
        /*0030*/ 	.string	""
        /*0030*/ 	.string	"ptxas"
        /*0030*/ 	.string	"Cuda compilation tools, release 13.0, V13.0.88"
        /*0030*/ 	.string	"Build cuda_13.0.r13.0/compiler.36424714_0"
        /*0030*/ 	.string	"-arch sm_100 -m 64 "



//--------------------- .note.nv.cuinfo           --------------------------
	.section	.note.nv.cuinfo,"",@"SHT_NOTE"
	.sectionflags	@"SHF_NOTE_NV_CUINFO"
        /*0018*/ 	.short	0x0002
        /*001a*/ 	.short	0x0064
        /*001c*/ 	.short	0x0082
	.zero		2


//--------------------- .nv.info                  --------------------------
	.section	.nv.info,"",@"SHT_CUDA_INFO"
	.align	4


	//----- nvinfo : EIATTR_REGCOUNT
	.align		4
        /*0000*/ 	.byte	0x04, 0x2f
        /*0002*/ 	.short	(.L_1 - .L_0)
	.align		4
.L_0:
        /*0004*/ 	.word	index@(_Z12replace_rowsPfii)
        /*0008*/ 	.word	0x00000016


	//----- nvinfo : EIATTR_FRAME_SIZE
	.align		4
.L_1:
        /*000c*/ 	.byte	0x04, 0x11
        /*000e*/ 	.short	(.L_3 - .L_2)
	.align		4
.L_2:
        /*0010*/ 	.word	index@(_Z12replace_rowsPfii)
        /*0014*/ 	.word	0x00000000


	//----- nvinfo : EIATTR_MIN_STACK_SIZE
	.align		4
.L_3:
        /*0018*/ 	.byte	0x04, 0x12
        /*001a*/ 	.short	(.L_5 - .L_4)
	.align		4
.L_4:
        /*001c*/ 	.word	index@(_Z12replace_rowsPfii)
        /*0020*/ 	.word	0x00000000
.L_5:


//--------------------- .nv.compat                --------------------------
	.section	.nv.compat,"",@"SHT_CUDA_COMPAT_INFO"
	.align	4
        /*0000*/ 	.byte	0x02, 0x09, 0x00, 0x00, 0x02, 0x02, 0x01, 0x00, 0x02, 0x05, 0x05, 0x00, 0x03, 0x07, 0x01, 0x01
        /*0010*/ 	.byte	0x02, 0x03, 0x00, 0x00, 0x02, 0x06, 0x01, 0x00, 0x04, 0x0b, 0x08, 0x00, 0x01, 0x00, 0x00, 0x00
        /*0020*/ 	.byte	0x00, 0x00, 0x00, 0x00


//--------------------- .nv.info._Z12replace_rowsPfii --------------------------
	.section	.nv.info._Z12replace_rowsPfii,"",@"SHT_CUDA_INFO"
	.sectionflags	@""
	.align	4


	//----- nvinfo : EIATTR_CUDA_API_VERSION
	.align		4
        /*0000*/ 	.byte	0x04, 0x37
        /*0002*/ 	.short	(.L_7 - .L_6)
.L_6:
        /*0004*/ 	.word	0x00000082


	//----- nvinfo : EIATTR_KPARAM_INFO
	.align		4
.L_7:
        /*0008*/ 	.byte	0x04, 0x17
        /*000a*/ 	.short	(.L_9 - .L_8)
.L_8:
        /*000c*/ 	.word	0x00000000
        /*0010*/ 	.short	0x0002
        /*0012*/ 	.short	0x000c
        /*0014*/ 	.byte	0x00, 0xf0, 0x11, 0x00


	//----- nvinfo : EIATTR_KPARAM_INFO
	.align		4
.L_9:
        /*0018*/ 	.byte	0x04, 0x17
        /*001a*/ 	.short	(.L_11 - .L_10)
.L_10:
        /*001c*/ 	.word	0x00000000
        /*0020*/ 	.short	0x0001
        /*0022*/ 	.short	0x0008
        /*0024*/ 	.byte	0x00, 0xf0, 0x11, 0x00


	//----- nvinfo : EIATTR_KPARAM_INFO
	.align		4
.L_11:
        /*0028*/ 	.byte	0x04, 0x17
        /*002a*/ 	.short	(.L_13 - .L_12)
.L_12:
        /*002c*/ 	.word	0x00000000
        /*0030*/ 	.short	0x0000
        /*0032*/ 	.short	0x0000
        /*0034*/ 	.byte	0x00, 0xf5, 0x21, 0x00


	//----- nvinfo : EIATTR_SPARSE_MMA_MASK
	.align		4
.L_13:
        /*0038*/ 	.byte	0x03, 0x50
        /*003a*/ 	.short	0x0000


	//----- nvinfo : EIATTR_MAXREG_COUNT
	.align		4
        /*003c*/ 	.byte	0x03, 0x1b
        /*003e*/ 	.short	0x00ff


	//----- nvinfo : EIATTR_MERCURY_ISA_VERSION
	.align		4
        /*0040*/ 	.byte	0x03, 0x5f
        /*0042*/ 	.short	0x0101


	//----- nvinfo : EIATTR_VRC_CTA_INIT_COUNT
	.align		4
        /*0044*/ 	.byte	0x02, 0x4a
	.zero		1
	.zero		1


	//----- nvinfo : EIATTR_EXIT_INSTR_OFFSETS
	.align		4
        /*0048*/ 	.byte	0x04, 0x1c
        /*004a*/ 	.short	(.L_15 - .L_14)


	//   ....[0]....
.L_14:
        /*004c*/ 	.word	0x00000080


	//   ....[1]....
        /*0050*/ 	.word	0x000006e0


	//----- nvinfo : EIATTR_CRS_STACK_SIZE
	.align		4
.L_15:
        /*0054*/ 	.byte	0x04, 0x1e
        /*0056*/ 	.short	(.L_17 - .L_16)
.L_16:
        /*0058*/ 	.word	0x00000000


	//----- nvinfo : EIATTR_CBANK_PARAM_SIZE
	.align		4
.L_17:
        /*005c*/ 	.byte	0x03, 0x19
        /*005e*/ 	.short	0x0010


	//----- nvinfo : EIATTR_PARAM_CBANK
	.align		4
        /*0060*/ 	.byte	0x04, 0x0a
        /*0062*/ 	.short	(.L_19 - .L_18)
	.align		4
.L_18:
        /*0064*/ 	.word	index@(.nv.constant0._Z12replace_rowsPfii)
        /*0068*/ 	.short	0x0380
        /*006a*/ 	.short	0x0010


	//----- nvinfo : EIATTR_SW_WAR
	.align		4
.L_19:
        /*006c*/ 	.byte	0x04, 0x36
        /*006e*/ 	.short	(.L_21 - .L_20)
.L_20:
        /*0070*/ 	.word	0x00000008
.L_21:


//--------------------- .nv.callgraph             --------------------------
	.section	.nv.callgraph,"",@"SHT_CUDA_CALLGRAPH"
	.align	4
	.sectionentsize	8
	.align		4
        /*0000*/ 	.word	0x00000000
	.align		4
        /*0004*/ 	.word	0xffffffff
	.align		4
        /*0008*/ 	.word	0x00000000
	.align		4
        /*000c*/ 	.word	0xfffffffe
	.align		4
        /*0010*/ 	.word	0x00000000
	.align		4
        /*0014*/ 	.word	0xfffffffd
	.align		4
        /*0018*/ 	.word	0x00000000
	.align		4
        /*001c*/ 	.word	0xfffffffc


//--------------------- .text._Z12replace_rowsPfii --------------------------
	.section	.text._Z12replace_rowsPfii,"ax",@progbits
	.align	128
        .global         _Z12replace_rowsPfii
        .type           _Z12replace_rowsPfii,@function
        .size           _Z12replace_rowsPfii,(.L_x_4 - _Z12replace_rowsPfii)
        .other          _Z12replace_rowsPfii,@"STO_CUDA_ENTRY STV_DEFAULT"
_Z12replace_rowsPfii:
.text._Z12replace_rowsPfii:
[----:B------:R-:W-:Y:S01]  /*0000*/  LDC R1, c[0x0][0x37c] ;  /* 0x0000df00ff017b82 */ /* 0x000fe20000000800 */
[----:B------:R-:W0:Y:S07]  /*0010*/  S2R R3, SR_TID.X ;  /* 0x0000000000037919 */ /* 0x000e2e0000002100 */
[----:B------:R-:W0:Y:S08]  /*0020*/  S2UR UR4, SR_CTAID.X ;  /* 0x00000000000479c3 */ /* 0x000e300000002500 */
[----:B------:R-:W0:Y:S08]  /*0030*/  LDC R0, c[0x0][0x360] ;  /* 0x0000d800ff007b82 */ /* 0x000e300000000800 */
[----:B------:R-:W1:Y:S01]  /*0040*/  LDC.64 R4, c[0x0][0x388] ;  /* 0x0000e200ff047b82 */ /* 0x000e620000000a00 */
[----:B0-----:R-:W-:Y:S01]  /*0050*/  IMAD R0, R0, UR4, R3 ;  /* 0x0000000400007c24 */ /* 0x001fe2000f8e0203 */
[----:B-1----:R-:W-:-:S04]  /*0060*/  ISETP.GE.AND P0, PT, R5, 0x1, PT ;  /* 0x000000010500780c */ /* 0x002fc80003f06270 */
[----:B------:R-:W-:-:S13]  /*0070*/  ISETP.GE.OR P0, PT, R0, R4, !P0 ;  /* 0x000000040000720c */ /* 0x000fda0004706670 */
[----:B------:R-:W-:Y:S05]  /*0080*/  @P0 EXIT ;  /* 0x000000000000094d */ /* 0x000fea0003800000 */
[C---:B------:R-:W-:Y:S01]  /*0090*/  IADD3 R14, PT, PT, R0.reuse, 0x1, RZ ;  /* 0x00000001000e7810 */ /* 0x040fe20007ffe0ff */
[----:B------:R-:W0:Y:S01]  /*00a0*/  LDC.64 R2, c[0x0][0x380] ;  /* 0x0000e000ff027b82 */ /* 0x000e220000000a00 */
[----:B------:R-:W-:Y:S01]  /*00b0*/  IMAD R7, R0, R5, RZ ;  /* 0x0000000500077224 */ /* 0x000fe200078e02ff */
[----:B------:R-:W-:Y:S01]  /*00c0*/  IADD3 R8, PT, PT, -R5, RZ, RZ ;  /* 0x000000ff05087210 */ /* 0x000fe20007ffe1ff */
[----:B------:R-:W1:Y:S01]  /*00d0*/  LDCU.64 UR4, c[0x0][0x358] ;  /* 0x00006b00ff0477ac */ /* 0x000e620008000a00 */
[----:B------:R-:W-:-:S05]  /*00e0*/  I2FP.F32.S32 R6, R14 ;  /* 0x0000000e00067245 */ /* 0x000fca0000201400 */
[----:B------:R-:W-:-:S06]  /*00f0*/  FMUL R4, R6, 0.5 ;  /* 0x3f00000006047820 */ /* 0x000fcc0000400000 */
[----:B------:R-:W2:Y:S02]  /*0100*/  FRND.TRUNC R4, R4 ;  /* 0x0000000400047307 */ /* 0x000ea4000020d000 */
[----:B--2---:R-:W-:-:S04]  /*0110*/  FADD R9, R4, R4 ;  /* 0x0000000404097221 */ /* 0x004fc80000000000 */
[----:B-1----:R-:W-:-:S07]  /*0120*/  FADD R9, R6, -R9 ;  /* 0x8000000906097221 */ /* 0x002fce0000000000 */
.L_x_2:
[----:B01----:R-:W-:-:S05]  /*0130*/  IMAD.WIDE R4, R7, 0x4, R2 ;  /* 0x0000000407047825 */ /* 0x003fca00078e0202 */
[----:B------:R-:W2:Y:S01]  /*0140*/  LDG.E R11, desc[UR4][R4.64] ;  /* 0x00000004040b7981 */ /* 0x000ea2000c1e1900 */
[----:B------:R-:W-:Y:S01]  /*0150*/  HFMA2 R19, -RZ, RZ, 0.771484375, 0.21533203125 ;  /* 0x3a2c32e4ff137431 */ /* 0x000fe200000001ff */
[----:B------:R-:W-:Y:S01]  /*0160*/  IADD3 R8, PT, PT, R8, 0x1, RZ ;  /* 0x0000000108087810 */ /* 0x000fe20007ffe0ff */
[----:B------:R-:W-:Y:S03]  /*0170*/  BSSY.RECONVERGENT B0, `(.L_x_0) ;  /* 0x0000053000007945 */ /* 0x000fe60003800200 */
[----:B------:R-:W-:Y:S01]  /*0180*/  ISETP.NE.AND P1, PT, R8, RZ, PT ;  /* 0x000000ff0800720c */ /* 0x000fe20003f25270 */
[C---:B--2---:R-:W-:Y:S01]  /*0190*/  FMUL R10, |R11|.reuse, 16777216 ;  /* 0x4b8000000b0a7820 */ /* 0x044fe20000400200 */
[----:B------:R-:W-:-:S04]  /*01a0*/  FSETP.GEU.AND P0, PT, |R11|, 1.175494350822287508e-38, PT ;  /* 0x008000000b00780b */ /* 0x000fc80003f0e200 */
[----:B------:R-:W-:-:S04]  /*01b0*/  FSEL R10, R10, |R11|, !P0 ;  /* 0x4000000b0a0a7208 */ /* 0x000fc80004000000 */
[----:B------:R-:W-:-:S04]  /*01c0*/  IADD3 R12, PT, PT, R10, -0x3f3504f3, RZ ;  /* 0xc0cafb0d0a0c7810 */ /* 0x000fc80007ffe0ff */
[----:B------:R-:W-:Y:S02]  /*01d0*/  LOP3.LUT R15, R12, 0xff800000, RZ, 0xc0, !PT ;  /* 0xff8000000c0f7812 */ /* 0x000fe400078ec0ff */
[----:B------:R-:W-:Y:S02]  /*01e0*/  FSEL R12, RZ, -24, P0 ;  /* 0xc1c00000ff0c7808 */ /* 0x000fe40000000000 */
[-C--:B------:R-:W-:Y:S02]  /*01f0*/  IADD3 R10, PT, PT, R10, -R15.reuse, RZ ;  /* 0x8000000f0a0a7210 */ /* 0x080fe40007ffe0ff */
[----:B------:R-:W-:-:S03]  /*0200*/  I2FP.F32.S32 R15, R15 ;  /* 0x0000000f000f7245 */ /* 0x000fc60000201400 */
[C---:B------:R-:W-:Y:S01]  /*0210*/  FADD R13, R10.reuse, 1 ;  /* 0x3f8000000a0d7421 */ /* 0x040fe20000000000 */
[----:B------:R-:W-:Y:S01]  /*0220*/  FADD R17, R10, -1 ;  /* 0xbf8000000a117421 */ /* 0x000fe20000000000 */
[----:B------:R-:W-:-:S03]  /*0230*/  FFMA R15, R15, 1.1920928955078125e-07, R12 ;  /* 0x340000000f0f7823 */ /* 0x000fc6000000000c */
[----:B------:R-:W-:Y:S01]  /*0240*/  FADD R10, R17, R17 ;  /* 0x00000011110a7221 */ /* 0x000fe20000000000 */
[----:B------:R-:W0:Y:S03]  /*0250*/  MUFU.RCP R13, R13 ;  /* 0x0000000d000d7308 */ /* 0x000e260000001000 */
[----:B0-----:R-:W-:-:S04]  /*0260*/  FMUL R10, R13, R10 ;  /* 0x0000000a0d0a7220 */ /* 0x001fc80000400000 */
[----:B------:R-:W-:Y:S01]  /*0270*/  FADD R18, R17, -R10 ;  /* 0x8000000a11127221 */ /* 0x000fe20000000000 */
[CC--:B------:R-:W-:Y:S01]  /*0280*/  FMUL R16, R10.reuse, R10.reuse ;  /* 0x0000000a0a107220 */ /* 0x0c0fe20000400000 */
[----:B------:R-:W-:Y:S02]  /*0290*/  FFMA R12, R10, 1.4426950216293334961, R15 ;  /* 0x3fb8aa3b0a0c7823 */ /* 0x000fe4000000000f */
[----:B------:R-:W-:Y:S01]  /*02a0*/  FADD R18, R18, R18 ;  /* 0x0000001212127221 */ /* 0x000fe20000000000 */
[C---:B------:R-:W-:Y:S01]  /*02b0*/  FFMA R19, R16.reuse, R19, 0.0032181653659790754318 ;  /* 0x3b52e7db10137423 */ /* 0x040fe20000000013 */
[----:B------:R-:W-:Y:S02]  /*02c0*/  FADD R15, R15, -R12 ;  /* 0x8000000c0f0f7221 */ /* 0x000fe40000000000 */
[----:B------:R-:W-:Y:S01]  /*02d0*/  FFMA R18, R17, -R10, R18 ;  /* 0x8000000a11127223 */ /* 0x000fe20000000012 */
[----:B------:R-:W-:Y:S01]  /*02e0*/  FFMA R19, R16, R19, 0.018033718690276145935 ;  /* 0x3c93bb7310137423 */ /* 0x000fe20000000013 */
[----:B------:R-:W-:Y:S01]  /*02f0*/  FFMA R15, R10, 1.4426950216293334961, R15 ;  /* 0x3fb8aa3b0a0f7823 */ /* 0x000fe2000000000f */
[----:B------:R-:W-:Y:S01]  /*0300*/  MOV R17, 0x391fcb8e ;  /* 0x391fcb8e00117802 */ /* 0x000fe20000000f00 */
[----:B------:R-:W-:Y:S01]  /*0310*/  FMUL R18, R13, R18 ;  /* 0x000000120d127220 */ /* 0x000fe20000400000 */
[----:B------:R-:W-:-:S03]  /*0320*/  FFMA R19, R16, R19, 0.12022458761930465698 ;  /* 0x3df6384f10137423 */ /* 0x000fc60000000013 */
[----:B------:R-:W-:Y:S01]  /*0330*/  FFMA R15, R18, 1.4426950216293334961, R15 ;  /* 0x3fb8aa3b120f7823 */ /* 0x000fe2000000000f */
[----:B------:R-:W-:-:S03]  /*0340*/  FMUL R19, R16, R19 ;  /* 0x0000001310137220 */ /* 0x000fc60000400000 */
[----:B------:R-:W-:Y:S01]  /*0350*/  FFMA R15, R10, 1.9251366722983220825e-08, R15 ;  /* 0x32a55e340a0f7823 */ /* 0x000fe2000000000f */
[----:B------:R-:W-:-:S04]  /*0360*/  FMUL R13, R19, 3 ;  /* 0x40400000130d7820 */ /* 0x000fc80000400000 */
[----:B------:R-:W-:-:S04]  /*0370*/  FFMA R18, R18, R13, R15 ;  /* 0x0000000d12127223 */ /* 0x000fc8000000000f */
[----:B------:R-:W-:-:S04]  /*0380*/  FFMA R19, R10, R19, R18 ;  /* 0x000000130a137223 */ /* 0x000fc80000000012 */
[----:B------:R-:W-:-:S04]  /*0390*/  FADD R15, R12, R19 ;  /* 0x000000130c0f7221 */ /* 0x000fc80000000000 */
[----:B------:R-:W-:Y:S01]  /*03a0*/  FMUL R13, R6, R15 ;  /* 0x0000000f060d7220 */ /* 0x000fe20000400000 */
[----:B------:R-:W-:-:S03]  /*03b0*/  FADD R12, -R12, R15 ;  /* 0x0000000f0c0c7221 */ /* 0x000fc60000000100 */
[----:B------:R-:W0:Y:S01]  /*03c0*/  FRND R16, R13 ;  /* 0x0000000d00107307 */ /* 0x000e220000201000 */
[----:B------:R-:W-:Y:S01]  /*03d0*/  FADD R19, R19, -R12 ;  /* 0x8000000c13137221 */ /* 0x000fe20000000000 */
[C---:B------:R-:W-:Y:S01]  /*03e0*/  FFMA R10, R6.reuse, R15, -R13 ;  /* 0x0000000f060a7223 */ /* 0x040fe2000000080d */
[C---:B------:R-:W-:Y:S02]  /*03f0*/  FSETP.GT.AND P2, PT, |R13|.reuse, 152, PT ;  /* 0x431800000d00780b */ /* 0x040fe40003f44200 */
[C---:B------:R-:W-:Y:S01]  /*0400*/  FSETP.GEU.AND P3, PT, R13.reuse, RZ, PT ;  /* 0x000000ff0d00720b */ /* 0x040fe20003f6e000 */
[----:B------:R-:W-:Y:S02]  /*0410*/  FFMA R10, R6, R19, R10 ;  /* 0x00000013060a7223 */ /* 0x000fe4000000000a */
[----:B------:R1:W2:Y:S01]  /*0420*/  F2I.NTZ R12, R13 ;  /* 0x0000000d000c7305 */ /* 0x0002a20000203100 */
[----:B0-----:R-:W-:Y:S01]  /*0430*/  FADD R15, R13, -R16 ;  /* 0x800000100d0f7221 */ /* 0x001fe20000000000 */
[----:B------:R-:W-:Y:S01]  /*0440*/  FSETP.GT.AND P0, PT, R16, RZ, PT ;  /* 0x000000ff1000720b */ /* 0x000fe20003f04000 */
[----:B-1----:R-:W-:-:S02]  /*0450*/  HFMA2 R13, -RZ, RZ, 1.875, 0 ;  /* 0x3f800000ff0d7431 */ /* 0x002fc400000001ff */
[----:B------:R-:W-:-:S04]  /*0460*/  FADD R10, R10, R15 ;  /* 0x0000000f0a0a7221 */ /* 0x000fc80000000000 */
[----:B------:R-:W-:Y:S01]  /*0470*/  FFMA R15, R10, R17, 0.0013391353422775864601 ;  /* 0x3aaf85ed0a0f7423 */ /* 0x000fe20000000011 */
[----:B------:R-:W-:Y:S02]  /*0480*/  SEL R17, RZ, 0x83000000, P0 ;  /* 0x83000000ff117807 */ /* 0x000fe40000000000 */
[----:B------:R-:W-:Y:S01]  /*0490*/  ISETP.NE.AND P0, PT, R14, RZ, PT ;  /* 0x000000ff0e00720c */ /* 0x000fe20003f05270 */
[C---:B------:R-:W-:Y:S01]  /*04a0*/  FFMA R15, R10.reuse, R15, 0.0096188392490148544312 ;  /* 0x3c1d98560a0f7423 */ /* 0x040fe2000000000f */
[----:B------:R-:W-:Y:S02]  /*04b0*/  IADD3 R16, PT, PT, R17, 0x7f000000, RZ ;  /* 0x7f00000011107810 */ /* 0x000fe40007ffe0ff */
[----:B------:R-:W-:Y:S01]  /*04c0*/  FSETP.EQ.OR P0, PT, R11, 1, !P0 ;  /* 0x3f8000000b00780b */ /* 0x000fe20004702400 */
[----:B------:R-:W-:Y:S01]  /*04d0*/  FFMA R15, R10, R15, 0.055503588169813156128 ;  /* 0x3d6357bb0a0f7423 */ /* 0x000fe2000000000f */
[----:B--2---:R-:W-:-:S03]  /*04e0*/  LEA R12, R12, -R17, 0x17 ;  /* 0x800000110c0c7211 */ /* 0x004fc600078eb8ff */
[----:B------:R-:W-:-:S04]  /*04f0*/  FFMA R15, R10, R15, 0.24022644758224487305 ;  /* 0x3e75fdec0a0f7423 */ /* 0x000fc8000000000f */
[----:B------:R-:W-:-:S04]  /*0500*/  FFMA R15, R10, R15, 0.69314718246459960938 ;  /* 0x3f3172180a0f7423 */ /* 0x000fc8000000000f */
[----:B------:R-:W-:-:S04]  /*0510*/  FFMA R15, R10, R15, 1 ;  /* 0x3f8000000a0f7423 */ /* 0x000fc8000000000f */
[----:B------:R-:W-:-:S04]  /*0520*/  FMUL R15, R15, R16 ;  /* 0x000000100f0f7220 */ /* 0x000fc80000400000 */
[----:B------:R-:W-:Y:S01]  /*0530*/  FMUL R12, R15, R12 ;  /* 0x0000000c0f0c7220 */ /* 0x000fe20000400000 */
[----:B------:R-:W-:Y:S01]  /*0540*/  @P2 FSEL R12, RZ, +INF , !P3 ;  /* 0x7f800000ff0c2808 */ /* 0x000fe20005800000 */
[----:B------:R-:W-:Y:S06]  /*0550*/  @P0 BRA `(.L_x_1) ;  /* 0x0000000000500947 */ /* 0x000fec0003800000 */
[----:B------:R-:W-:-:S04]  /*0560*/  FSETP.NAN.AND P0, PT, |R6|, |R6|, PT ;  /* 0x400000060600720b */ /* 0x000fc80003f08200 */
[----:B------:R-:W-:-:S13]  /*0570*/  FSETP.NUM.AND P0, PT, |R11|, |R11|, !P0 ;  /* 0x4000000b0b00720b */ /* 0x000fda0004707200 */
[----:B------:R-:W-:Y:S01]  /*0580*/  @!P0 FADD R13, R6, R11 ;  /* 0x0000000b060d8221 */ /* 0x000fe20000000000 */
[----:B------:R-:W-:Y:S06]  /*0590*/  @!P0 BRA `(.L_x_1) ;  /* 0x0000000000408947 */ /* 0x000fec0003800000 */
[----:B------:R-:W-:-:S04]  /*05a0*/  FSETP.NEU.AND P0, PT, |R11|, +INF , PT ;  /* 0x7f8000000b00780b */ /* 0x000fc80003f0d200 */
[----:B------:R-:W-:-:S04]  /*05b0*/  FSETP.NEU.AND P0, PT, R11, RZ, P0 ;  /* 0x000000ff0b00720b */ /* 0x000fc8000070d000 */
[----:B------:R-:W-:Y:S02]  /*05c0*/  ISETP.GE.OR P2, PT, R0, -0x1, P0 ;  /* 0xffffffff0000780c */ /* 0x000fe40000746670 */
[----:B------:R-:W-:-:S07]  /*05d0*/  FSETP.NEU.AND P3, PT, |R9|, 1, !P0 ;  /* 0x3f8000000900780b */ /* 0x000fce000476d200 */
[----:B------:R-:W-:-:S05]  /*05e0*/  @!P0 FADD R10, R11, R11 ;  /* 0x0000000b0b0a8221 */ /* 0x000fca0000000000 */
[----:B------:R-:W-:-:S04]  /*05f0*/  @!P2 LOP3.LUT R10, R10, 0x7f800000, RZ, 0x3c, !PT ;  /* 0x7f8000000a0aa812 */ /* 0x000fc800078e3cff */
[----:B------:R-:W-:-:S04]  /*0600*/  @P3 LOP3.LUT R10, R10, 0x7fffffff, RZ, 0xc0, !PT ;  /* 0x7fffffff0a0a3812 */ /* 0x000fc800078ec0ff */
[----:B------:R-:W-:Y:S01]  /*0610*/  @!P0 MOV R13, R10 ;  /* 0x0000000a000d8202 */ /* 0x000fe20000000f00 */
[----:B------:R-:W-:Y:S06]  /*0620*/  @!P0 BRA `(.L_x_1) ;  /* 0x00000000001c8947 */ /* 0x000fec0003800000 */
[----:B------:R-:W-:Y:S02]  /*0630*/  FSETP.NEU.AND P0, PT, |R6|, +INF , PT ;  /* 0x7f8000000600780b */ /* 0x000fe40003f0d200 */
[----:B------:R-:W-:-:S13]  /*0640*/  FSETP.EQ.AND P2, PT, R11, -1, PT ;  /* 0xbf8000000b00780b */ /* 0x000fda0003f42000 */
[----:B------:R-:W-:Y:S05]  /*0650*/  @!P0 BRA P2, `(.L_x_1) ;  /* 0x0000000000108947 */ /* 0x000fea0001000000 */
[----:B------:R-:W-:Y:S02]  /*0660*/  FSETP.GEU.AND P0, PT, R11, RZ, PT ;  /* 0x000000ff0b00720b */ /* 0x000fe40003f0e000 */
[----:B------:R-:W-:-:S11]  /*0670*/  MOV R13, R12 ;  /* 0x0000000c000d7202 */ /* 0x000fd60000000f00 */
[----:B------:R-:W-:-:S04]  /*0680*/  @!P0 FSETP.NEU.AND P2, PT, |R9|, 1, PT ;  /* 0x3f8000000900880b */ /* 0x000fc80003f4d200 */
[----:B------:R-:W-:-:S09]  /*0690*/  @!P0 FSEL R13, R12, -R12, P2 ;  /* 0x8000000c0c0d8208 */ /* 0x000fd20001000000 */
.L_x_1:
[----:B------:R-:W-:Y:S05]  /*06a0*/  BSYNC.RECONVERGENT B0 ;  /* 0x0000000000007941 */ /* 0x000fea0003800200 */
.L_x_0:
[----:B------:R1:W-:Y:S01]  /*06b0*/  STG.E desc[UR4][R4.64], R13 ;  /* 0x0000000d04007986 */ /* 0x0003e2000c101904 */
[----:B------:R-:W-:Y:S01]  /*06c0*/  IADD3 R7, PT, PT, R7, 0x1, RZ ;  /* 0x0000000107077810 */ /* 0x000fe20007ffe0ff */
[----:B------:R-:W-:Y:S06]  /*06d0*/  @P1 BRA `(.L_x_2) ;  /* 0xfffffff800941947 */ /* 0x000fec000383ffff */
[----:B------:R-:W-:Y:S05]  /*06e0*/  EXIT ;  /* 0x000000000000794d */ /* 0x000fea0003800000 */
.L_x_3:
[----:B------:R-:W-:-:S00]  /*06f0*/  BRA `(.L_x_3) ;  /* 0xfffffffc00fc7947 */ /* 0x000fc0000383ffff */
[----:B------:R-:W-:-:S00]  /*0700*/  NOP ;  /* 0x0000000000007918 */ /* 0x000fc00000000000 */
[----:B------:R-:W-:-:S00]  /*0710*/  NOP ;  /* 0x0000000000007918 */ /* 0x000fc00000000000 */
[----:B------:R-:W-:-:S00]  /*0720*/  NOP ;  /* 0x0000000000007918 */ /* 0x000fc00000000000 */
[----:B------:R-:W-:-:S00]  /*0730*/  NOP ;  /* 0x0000000000007918 */ /* 0x000fc00000000000 */
[----:B------:R-:W-:-:S00]  /*0740*/  NOP ;  /* 0x0000000000007918 */ /* 0x000fc00000000000 */
[----:B------:R-:W-:-:S00]  /*0750*/  NOP ;  /* 0x0000000000007918 */ /* 0x000fc00000000000 */
[----:B------:R-:W-:-:S00]  /*0760*/  NOP ;  /* 0x0000000000007918 */ /* 0x000fc00000000000 */
[----:B------:R-:W-:-:S00]  /*0770*/  NOP ;  /* 0x0000000000007918 */ /* 0x000fc00000000000 */
.L_x_4:


//--------------------- .nv.shared.reserved.0     --------------------------
	.section	.nv.shared.reserved.0,"aw",@nobits
	.weak		__nv_reservedSMEM_offset_0_alias
	.size		__nv_reservedSMEM_offset_0_alias, 0, 64
	.other		__nv_reservedSMEM_offset_0_alias,@"STO_CUDA_RESERVED_SHARED STV_DEFAULT"
__nv_reservedSMEM_offset_0_alias:
	.zero		0
	.zero		64


//--------------------- .nv.constant0._Z12replace_rowsPfii --------------------------
	.section	.nv.constant0._Z12replace_rowsPfii,"a",@progbits
	.sectionflags	@""
	.align	4
.nv.constant0._Z12replace_rowsPfii:
	.zero		912


//--------------------- SYMBOLS --------------------------

	.type		.nv.reservedSmem.offset0,@object
	.size		.nv.reservedSmem.offset0,0x4
